//
// Generated by NVIDIA NVVM Compiler
//
// Compiler Build ID: CL-36424714
// Cuda compilation tools, release 13.0, V13.0.88
// Based on NVVM 20.0.0
//

.version 9.0
.target sm_100
.address_size 64

	// .globl	_Z25matPerRowDivInplaceKernelPdPKdii

.visible .entry _Z25matPerRowDivInplaceKernelPdPKdii(
	.param .u64 .ptr .align 1 _Z25matPerRowDivInplaceKernelPdPKdii_param_0,
	.param .u64 .ptr .align 1 _Z25matPerRowDivInplaceKernelPdPKdii_param_1,
	.param .u32 _Z25matPerRowDivInplaceKernelPdPKdii_param_2,
	.param .u32 _Z25matPerRowDivInplaceKernelPdPKdii_param_3
)
{
	.reg .pred 	%p<2>;
	.reg .b32 	%r<9>;
	.reg .b64 	%rd<9>;
	.reg .b64 	%fd<5>;

	ld.param.u64 	%rd1, [_Z25matPerRowDivInplaceKernelPdPKdii_param_0];
	ld.param.u64 	%rd2, [_Z25matPerRowDivInplaceKernelPdPKdii_param_1];
	ld.param.u32 	%r3, [_Z25matPerRowDivInplaceKernelPdPKdii_param_2];
	ld.param.u32 	%r2, [_Z25matPerRowDivInplaceKernelPdPKdii_param_3];
	mov.u32 	%r4, %ctaid.x;
	mov.u32 	%r5, %ntid.x;
	mov.u32 	%r6, %tid.x;
	mad.lo.s32 	%r1, %r4, %r5, %r6;
	mul.lo.s32 	%r7, %r2, %r3;
	setp.ge.s32 	%p1, %r1, %r7;
	@%p1 bra 	$L__BB0_2;
	cvta.to.global.u64 	%rd3, %rd1;
	cvta.to.global.u64 	%rd4, %rd2;
	div.s32 	%r8, %r1, %r2;
	mul.wide.s32 	%rd5, %r1, 8;
	add.s64 	%rd6, %rd3, %rd5;
	ld.global.f64 	%fd1, [%rd6];
	mul.wide.s32 	%rd7, %r8, 8;
	add.s64 	%rd8, %rd4, %rd7;
	ld.global.f64 	%fd2, [%rd8];
	add.f64 	%fd3, %fd2, 0d403E000000000000;
	div.rn.f64 	%fd4, %fd1, %fd3;
	st.global.f64 	[%rd6], %fd4;
$L__BB0_2:
	ret;

}


// ===== COMPILED SASS (sm_100) =====

	.target	sm_100

	.elftype	@"ET_EXEC"


//--------------------- .note.nv.tkinfo           --------------------------
	.section	.note.nv.tkinfo,"",@"SHT_NOTE"
	.sectionflags	@"SHF_NOTE_NV_TKINFO"
	.tkinfo
        /*0018*/ 	.word	0x00000002
        /*0030*/ 	.string	""
        /*0030*/ 	.string	"ptxas"
        /*0030*/ 	.string	"Cuda compilation tools, release 13.0, V13.0.88"
        /*0030*/ 	.string	"Build cuda_13.0.r13.0/compiler.36424714_0"
        /*0030*/ 	.string	"-arch sm_100 -m 64 "



//--------------------- .note.nv.cuinfo           --------------------------
	.section	.note.nv.cuinfo,"",@"SHT_NOTE"
	.sectionflags	@"SHF_NOTE_NV_CUINFO"
        /*0018*/ 	.short	0x0002
        /*001a*/ 	.short	0x0064
        /*001c*/ 	.short	0x0082
	.zero		2


//--------------------- .nv.info                  --------------------------
	.section	.nv.info,"",@"SHT_CUDA_INFO"
	.align	4


	//----- nvinfo : EIATTR_REGCOUNT
	.align		4
        /*0000*/ 	.byte	0x04, 0x2f
        /*0002*/ 	.short	(.L_1 - .L_0)
	.align		4
.L_0:
        /*0004*/ 	.word	index@(_Z25matPerRowDivInplaceKernelPdPKdii)
        /*0008*/ 	.word	0x0000001a


	//----- nvinfo : EIATTR_FRAME_SIZE
	.align		4
.L_1:
        /*000c*/ 	.byte	0x04, 0x11
        /*000e*/ 	.short	(.L_3 - .L_2)
	.align		4
.L_2:
        /*0010*/ 	.word	index@($__internal_0_$__cuda_sm20_div_rn_f64_full)
        /*0014*/ 	.word	0x00000000


	//----- nvinfo : EIATTR_FRAME_SIZE
	.align		4
.L_3:
        /*0018*/ 	.byte	0x04, 0x11
        /*001a*/ 	.short	(.L_5 - .L_4)
	.align		4
.L_4:
        /*001c*/ 	.word	index@(_Z25matPerRowDivInplaceKernelPdPKdii)
        /*0020*/ 	.word	0x00000000


	//----- nvinfo : EIATTR_MIN_STACK_SIZE
	.align		4
.L_5:
        /*0024*/ 	.byte	0x04, 0x12
        /*0026*/ 	.short	(.L_7 - .L_6)
	.align		4
.L_6:
        /*0028*/ 	.word	index@(_Z25matPerRowDivInplaceKernelPdPKdii)
        /*002c*/ 	.word	0x00000000
.L_7:


//--------------------- .nv.compat                --------------------------
	.section	.nv.compat,"",@"SHT_CUDA_COMPAT_INFO"
	.align	4
        /*0000*/ 	.byte	0x02, 0x09, 0x00, 0x00, 0x02, 0x02, 0x01, 0x00, 0x02, 0x05, 0x05, 0x00, 0x03, 0x07, 0x01, 0x01
        /*0010*/ 	.byte	0x02, 0x03, 0x00, 0x00, 0x02, 0x06, 0x01, 0x00, 0x04, 0x0b, 0x08, 0x00, 0x01, 0x00, 0x00, 0x00
        /*0020*/ 	.byte	0x00, 0x00, 0x00, 0x00


//--------------------- .nv.info._Z25matPerRowDivInplaceKernelPdPKdii --------------------------
	.section	.nv.info._Z25matPerRowDivInplaceKernelPdPKdii,"",@"SHT_CUDA_INFO"
	.sectionflags	@""
	.align	4


	//----- nvinfo : EIATTR_CUDA_API_VERSION
	.align		4
        /*0000*/ 	.byte	0x04, 0x37
        /*0002*/ 	.short	(.L_9 - .L_8)
.L_8:
        /*0004*/ 	.word	0x00000082


	//----- nvinfo : EIATTR_KPARAM_INFO
	.align		4
.L_9:
        /*0008*/ 	.byte	0x04, 0x17
        /*000a*/ 	.short	(.L_11 - .L_10)
.L_10:
        /*000c*/ 	.word	0x00000000
        /*0010*/ 	.short	0x0003
        /*0012*/ 	.short	0x0014
        /*0014*/ 	.byte	0x00, 0xf0, 0x11, 0x00


	//----- nvinfo : EIATTR_KPARAM_INFO
	.align		4
.L_11:
        /*0018*/ 	.byte	0x04, 0x17
        /*001a*/ 	.short	(.L_13 - .L_12)
.L_12:
        /*001c*/ 	.word	0x00000000
        /*0020*/ 	.short	0x0002
        /*0022*/ 	.short	0x0010
        /*0024*/ 	.byte	0x00, 0xf0, 0x11, 0x00


	//----- nvinfo : EIATTR_KPARAM_INFO
	.align		4
.L_13:
        /*0028*/ 	.byte	0x04, 0x17
        /*002a*/ 	.short	(.L_15 - .L_14)
.L_14:
        /*002c*/ 	.word	0x00000000
        /*0030*/ 	.short	0x0001
        /*0032*/ 	.short	0x0008
        /*0034*/ 	.byte	0x00, 0xf5, 0x21, 0x00


	//----- nvinfo : EIATTR_KPARAM_INFO
	.align		4
.L_15:
        /*0038*/ 	.byte	0x04, 0x17
        /*003a*/ 	.short	(.L_17 - .L_16)
.L_16:
        /*003c*/ 	.word	0x00000000
        /*0040*/ 	.short	0x0000
        /*0042*/ 	.short	0x0000
        /*0044*/ 	.byte	0x00, 0xf5, 0x21, 0x00


	//----- nvinfo : EIATTR_SPARSE_MMA_MASK
	.align		4
.L_17:
        /*0048*/ 	.byte	0x03, 0x50
        /*004a*/ 	.short	0x0000


	//----- nvinfo : EIATTR_MAXREG_COUNT
	.align		4
        /*004c*/ 	.byte	0x03, 0x1b
        /*004e*/ 	.short	0x00ff


	//----- nvinfo : EIATTR_MERCURY_ISA_VERSION
	.align		4
        /*0050*/ 	.byte	0x03, 0x5f
        /*0052*/ 	.short	0x0101


	//----- nvinfo : EIATTR_VRC_CTA_INIT_COUNT
	.align		4
        /*0054*/ 	.byte	0x02, 0x4a
	.zero		1
	.zero		1


	//----- nvinfo : EIATTR_EXIT_INSTR_OFFSETS
	.align		4
        /*0058*/ 	.byte	0x04, 0x1c
        /*005a*/ 	.short	(.L_19 - .L_18)


	//   ....[0]....
.L_18:
        /*005c*/ 	.word	0x00000080


	//   ....[1]....
        /*0060*/ 	.word	0x000003d0


	//----- nvinfo : EIATTR_CRS_STACK_SIZE
	.align		4
.L_19:
        /*0064*/ 	.byte	0x04, 0x1e
        /*0066*/ 	.short	(.L_21 - .L_20)
.L_20:
        /*0068*/ 	.word	0x00000000


	//----- nvinfo : EIATTR_CBANK_PARAM_SIZE
	.align		4
.L_21:
        /*006c*/ 	.byte	0x03, 0x19
        /*006e*/ 	.short	0x0018


	//----- nvinfo : EIATTR_PARAM_CBANK
	.align		4
        /*0070*/ 	.byte	0x04, 0x0a
        /*0072*/ 	.short	(.L_23 - .L_22)
	.align		4
.L_22:
        /*0074*/ 	.word	index@(.nv.constant0._Z25matPerRowDivInplaceKernelPdPKdii)
        /*0078*/ 	.short	0x0380
        /*007a*/ 	.short	0x0018


	//----- nvinfo : EIATTR_SW_WAR
	.align		4
.L_23:
        /*007c*/ 	.byte	0x04, 0x36
        /*007e*/ 	.short	(.L_25 - .L_24)
.L_24:
        /*0080*/ 	.word	0x00000008
.L_25:


//--------------------- .nv.callgraph             --------------------------
	.section	.nv.callgraph,"",@"SHT_CUDA_CALLGRAPH"
	.align	4
	.sectionentsize	8
	.align		4
        /*0000*/ 	.word	0x00000000
	.align		4
        /*0004*/ 	.word	0xffffffff
	.align		4
        /*0008*/ 	.word	0x00000000
	.align		4
        /*000c*/ 	.word	0xfffffffe
	.align		4
        /*0010*/ 	.word	0x00000000
	.align		4
        /*0014*/ 	.word	0xfffffffd
	.align		4
        /*0018*/ 	.word	0x00000000
	.align		4
        /*001c*/ 	.word	0xfffffffc


//--------------------- .text._Z25matPerRowDivInplaceKernelPdPKdii --------------------------
	.section	.text._Z25matPerRowDivInplaceKernelPdPKdii,"ax",@progbits
	.align	128
        .global         _Z25matPerRowDivInplaceKernelPdPKdii
        .type           _Z25matPerRowDivInplaceKernelPdPKdii,@function
        .size           _Z25matPerRowDivInplaceKernelPdPKdii,(.L_x_8 - _Z25matPerRowDivInplaceKernelPdPKdii)
        .other          _Z25matPerRowDivInplaceKernelPdPKdii,@"STO_CUDA_ENTRY STV_DEFAULT"
_Z25matPerRowDivInplaceKernelPdPKdii:
.text._Z25matPerRowDivInplaceKernelPdPKdii:
[----:B------:R-:W-:Y:S01]  /*0000*/  LDC R1, c[0x0][0x37c] ;  /* 0x0000df00ff017b82 */ /* 0x000fe20000000800 */
[----:B------:R-:W0:Y:S07]  /*0010*/  S2R R5, SR_TID.X ;  /* 0x0000000000057919 */ /* 0x000e2e0000002100 */
[----:B------:R-:W0:Y:S08]  /*0020*/  S2UR UR4, SR_CTAID.X ;  /* 0x00000000000479c3 */ /* 0x000e300000002500 */
[----:B------:R-:W0:Y:S08]  /*0030*/  LDC R4, c[0x0][0x360] ;  /* 0x0000d800ff047b82 */ /* 0x000e300000000800 */
[----:B------:R-:W1:Y:S01]  /*0040*/  LDC.64 R2, c[0x0][0x390] ;  /* 0x0000e400ff027b82 */ /* 0x000e620000000a00 */
[----:B0-----:R-:W-:-:S02]  /*0050*/  IMAD R4, R4, UR4, R5 ;  /* 0x0000000404047c24 */ /* 0x001fc4000f8e0205 */
[----:B-1----:R-:W-:-:S05]  /*0060*/  IMAD R5, R3, R2, RZ ;  /* 0x0000000203057224 */ /* 0x002fca00078e02ff */
[----:B------:R-:W-:-:S13]  /*0070*/  ISETP.GE.AND P0, PT, R4, R5, PT ;  /* 0x000000050400720c */ /* 0x000fda0003f06270 */
[----:B------:R-:W-:Y:S05]  /*0080*/  @P0 EXIT ;  /* 0x000000000000094d */ /* 0x000fea0003800000 */
[----:B------:R-:W-:Y:S01]  /*0090*/  IABS R5, R3 ;  /* 0x0000000300057213 */ /* 0x000fe20000000000 */
[----:B------:R-:W0:Y:S01]  /*00a0*/  LDCU.64 UR4, c[0x0][0x358] ;  /* 0x00006b00ff0477ac */ /* 0x000e220008000a00 */
[----:B------:R-:W-:Y:S02]  /*00b0*/  IABS R8, R4 ;  /* 0x0000000400087213 */ /* 0x000fe40000000000 */
[----:B------:R-:W1:Y:S08]  /*00c0*/  I2F.RP R0, R5 ;  /* 0x0000000500007306 */ /* 0x000e700000209400 */
[----:B-1----:R-:W1:Y:S02]  /*00d0*/  MUFU.RCP R0, R0 ;  /* 0x0000000000007308 */ /* 0x002e640000001000 */
[----:B-1----:R-:W-:-:S06]  /*00e0*/  VIADD R6, R0, 0xffffffe ;  /* 0x0ffffffe00067836 */ /* 0x002fcc0000000000 */
[----:B------:R1:W2:Y:S02]  /*00f0*/  F2I.FTZ.U32.TRUNC.NTZ R7, R6 ;  /* 0x0000000600077305 */ /* 0x0002a4000021f000 */
[----:B-1----:R-:W-:Y:S02]  /*0100*/  IMAD.MOV.U32 R6, RZ, RZ, RZ ;  /* 0x000000ffff067224 */ /* 0x002fe400078e00ff */
[----:B--2---:R-:W-:-:S04]  /*0110*/  IMAD.MOV R2, RZ, RZ, -R7 ;  /* 0x000000ffff027224 */ /* 0x004fc800078e0a07 */
[----:B------:R-:W-:-:S04]  /*0120*/  IMAD R9, R2, R5, RZ ;  /* 0x0000000502097224 */ /* 0x000fc800078e02ff */
[----:B------:R-:W-:-:S06]  /*0130*/  IMAD.HI.U32 R7, R7, R9, R6 ;  /* 0x0000000907077227 */ /* 0x000fcc00078e0006 */
[----:B------:R-:W-:Y:S02]  /*0140*/  IMAD.HI.U32 R2, R7, R8, RZ ;  /* 0x0000000807027227 */ /* 0x000fe400078e00ff */
[----:B------:R-:W1:Y:S02]  /*0150*/  LDC.64 R6, c[0x0][0x388] ;  /* 0x0000e200ff067b82 */ /* 0x000e640000000a00 */
[----:B------:R-:W-:-:S04]  /*0160*/  IMAD.MOV R0, RZ, RZ, -R2 ;  /* 0x000000ffff007224 */ /* 0x000fc800078e0a02 */
[----:B------:R-:W-:-:S05]  /*0170*/  IMAD R0, R5, R0, R8 ;  /* 0x0000000005007224 */ /* 0x000fca00078e0208 */
[----:B------:R-:W-:-:S13]  /*0180*/  ISETP.GT.U32.AND P1, PT, R5, R0, PT ;  /* 0x000000000500720c */ /* 0x000fda0003f24070 */
[----:B------:R-:W-:Y:S02]  /*0190*/  @!P1 IMAD.IADD R0, R0, 0x1, -R5 ;  /* 0x0000000100009824 */ /* 0x000fe400078e0a05 */
[----:B------:R-:W-:Y:S01]  /*01a0*/  @!P1 VIADD R2, R2, 0x1 ;  /* 0x0000000102029836 */ /* 0x000fe20000000000 */
[----:B------:R-:W-:Y:S02]  /*01b0*/  ISETP.NE.AND P1, PT, R3, RZ, PT ;  /* 0x000000ff0300720c */ /* 0x000fe40003f25270 */
[----:B------:R-:W-:Y:S02]  /*01c0*/  ISETP.GE.U32.AND P0, PT, R0, R5, PT ;  /* 0x000000050000720c */ /* 0x000fe40003f06070 */
[----:B------:R-:W-:-:S04]  /*01d0*/  LOP3.LUT R0, R4, R3, RZ, 0x3c, !PT ;  /* 0x0000000304007212 */ /* 0x000fc800078e3cff */
[----:B------:R-:W-:-:S07]  /*01e0*/  ISETP.GE.AND P2, PT, R0, RZ, PT ;  /* 0x000000ff0000720c */ /* 0x000fce0003f46270 */
[----:B------:R-:W-:-:S06]  /*01f0*/  @P0 VIADD R2, R2, 0x1 ;  /* 0x0000000102020836 */ /* 0x000fcc0000000000 */
[----:B------:R-:W-:Y:S01]  /*0200*/  @!P2 IMAD.MOV R2, RZ, RZ, -R2 ;  /* 0x000000ffff02a224 */ /* 0x000fe200078e0a02 */
[----:B------:R-:W-:-:S05]  /*0210*/  @!P1 LOP3.LUT R2, RZ, R3, RZ, 0x33, !PT ;  /* 0x00000003ff029212 */ /* 0x000fca00078e33ff */
[----:B-1----:R-:W-:Y:S02]  /*0220*/  IMAD.WIDE R2, R2, 0x8, R6 ;  /* 0x0000000802027825 */ /* 0x002fe400078e0206 */
[----:B------:R-:W1:Y:S04]  /*0230*/  LDC.64 R6, c[0x0][0x380] ;  /* 0x0000e000ff067b82 */ /* 0x000e680000000a00 */
[----:B0-----:R-:W2:Y:S01]  /*0240*/  LDG.E.64 R2, desc[UR4][R2.64] ;  /* 0x0000000402027981 */ /* 0x001ea2000c1e1b00 */
[----:B-1----:R-:W-:-:S05]  /*0250*/  IMAD.WIDE R4, R4, 0x8, R6 ;  /* 0x0000000804047825 */ /* 0x002fca00078e0206 */
[----:B------:R-:W3:Y:S01]  /*0260*/  LDG.E.64 R8, desc[UR4][R4.64] ;  /* 0x0000000404087981 */ /* 0x000ee2000c1e1b00 */
[----:B------:R-:W-:Y:S01]  /*0270*/  IMAD.MOV.U32 R10, RZ, RZ, 0x1 ;  /* 0x00000001ff0a7424 */ /* 0x000fe200078e00ff */
[----:B------:R-:W-:Y:S01]  /*0280*/  BSSY.RECONVERGENT B0, `(.L_x_0) ;  /* 0x0000013000007945 */ /* 0x000fe20003800200 */
[----:B--2---:R-:W-:-:S06]  /*0290*/  DADD R6, R2, 30 ;  /* 0x403e000002067429 */ /* 0x004fcc0000000000 */
[----:B------:R-:W0:Y:S02]  /*02a0*/  MUFU.RCP64H R11, R7 ;  /* 0x00000007000b7308 */ /* 0x000e240000001800 */
[----:B0-----:R-:W-:Y:S01]  /*02b0*/  DFMA R12, -R6, R10, 1 ;  /* 0x3ff00000060c742b */ /* 0x001fe2000000010a */
[----:B---3--:R-:W-:-:S07]  /*02c0*/  FSETP.GEU.AND P1, PT, |R9|, 6.5827683646048100446e-37, PT ;  /* 0x036000000900780b */ /* 0x008fce0003f2e200 */
[----:B------:R-:W-:-:S08]  /*02d0*/  DFMA R12, R12, R12, R12 ;  /* 0x0000000c0c0c722b */ /* 0x000fd0000000000c */
[----:B------:R-:W-:-:S08]  /*02e0*/  DFMA R12, R10, R12, R10 ;  /* 0x0000000c0a0c722b */ /* 0x000fd0000000000a */
[----:B------:R-:W-:-:S08]  /*02f0*/  DFMA R10, -R6, R12, 1 ;  /* 0x3ff00000060a742b */ /* 0x000fd0000000010c */
[----:B------:R-:W-:-:S08]  /*0300*/  DFMA R10, R12, R10, R12 ;  /* 0x0000000a0c0a722b */ /* 0x000fd0000000000c */
[----:B------:R-:W-:-:S08]  /*0310*/  DMUL R2, R8, R10 ;  /* 0x0000000a08027228 */ /* 0x000fd00000000000 */
[----:B------:R-:W-:-:S08]  /*0320*/  DFMA R12, -R6, R2, R8 ;  /* 0x00000002060c722b */ /* 0x000fd00000000108 */
[----:B------:R-:W-:-:S10]  /*0330*/  DFMA R2, R10, R12, R2 ;  /* 0x0000000c0a02722b */ /* 0x000fd40000000002 */
[----:B------:R-:W-:-:S05]  /*0340*/  FFMA R0, RZ, R7, R3 ;  /* 0x00000007ff007223 */ /* 0x000fca0000000003 */
[----:B------:R-:W-:-:S13]  /*0350*/  FSETP.GT.AND P0, PT, |R0|, 1.469367938527859385e-39, PT ;  /* 0x001000000000780b */ /* 0x000fda0003f04200 */
[----:B------:R-:W-:Y:S05]  /*0360*/  @P0 BRA P1, `(.L_x_1) ;  /* 0x0000000000100947 */ /* 0x000fea0000800000 */
[----:B------:R-:W-:-:S07]  /*0370*/  MOV R0, 0x390 ;  /* 0x0000039000007802 */ /* 0x000fce0000000f00 */
[----:B------:R-:W-:Y:S05]  /*0380*/  CALL.REL.NOINC `($__internal_0_$__cuda_sm20_div_rn_f64_full) ;  /* 0x0000000000147944 */ /* 0x000fea0003c00000 */
[----:B------:R-:W-:Y:S02]  /*0390*/  IMAD.MOV.U32 R2, RZ, RZ, R12 ;  /* 0x000000ffff027224 */ /* 0x000fe400078e000c */
[----:B------:R-:W-:-:S07]  /*03a0*/  IMAD.MOV.U32 R3, RZ, RZ, R13 ;  /* 0x000000ffff037224 */ /* 0x000fce00078e000d */
.L_x_1:
[----:B------:R-:W-:Y:S05]  /*03b0*/  BSYNC.RECONVERGENT B0 ;  /* 0x0000000000007941 */ /* 0x000fea0003800200 */
.L_x_0:
[----:B------:R-:W-:Y:S01]  /*03c0*/  STG.E.64 desc[UR4][R4.64], R2 ;  /* 0x0000000204007986 */ /* 0x000fe2000c101b04 */
[----:B------:R-:W-:Y:S05]  /*03d0*/  EXIT ;  /* 0x000000000000794d */ /* 0x000fea0003800000 */
        .weak           $__internal_0_$__cuda_sm20_div_rn_f64_full
        .type           $__internal_0_$__cuda_sm20_div_rn_f64_full,@function
        .size           $__internal_0_$__cuda_sm20_div_rn_f64_full,(.L_x_8 - $__internal_0_$__cuda_sm20_div_rn_f64_full)
$__internal_0_$__cuda_sm20_div_rn_f64_full:
[C---:B------:R-:W-:Y:S01]  /*03e0*/  FSETP.GEU.AND P0, PT, |R7|.reuse, 1.469367938527859385e-39, PT ;  /* 0x001000000700780b */ /* 0x040fe20003f0e200 */
[----:B------:R-:W-:Y:S01]  /*03f0*/  IMAD.MOV.U32 R16, RZ, RZ, 0x1 ;  /* 0x00000001ff107424 */ /* 0x000fe200078e00ff */
[----:B------:R-:W-:Y:S01]  /*0400*/  LOP3.LUT R2, R7, 0x800fffff, RZ, 0xc0, !PT ;  /* 0x800fffff07027812 */ /* 0x000fe200078ec0ff */
[----:B------:R-:W-:Y:S01]  /*0410*/  BSSY.RECONVERGENT B1, `(.L_x_2) ;  /* 0x0000055000017945 */ /* 0x000fe20003800200 */
[C---:B------:R-:W-:Y:S02]  /*0420*/  FSETP.GEU.AND P2, PT, |R9|.reuse, 1.469367938527859385e-39, PT ;  /* 0x001000000900780b */ /* 0x040fe40003f4e200 */
[----:B------:R-:W-:Y:S01]  /*0430*/  LOP3.LUT R3, R2, 0x3ff00000, RZ, 0xfc, !PT ;  /* 0x3ff0000002037812 */ /* 0x000fe200078efcff */
[----:B------:R-:W-:Y:S01]  /*0440*/  IMAD.MOV.U32 R2, RZ, RZ, R6 ;  /* 0x000000ffff027224 */ /* 0x000fe200078e0006 */
[----:B------:R-:W-:Y:S02]  /*0450*/  LOP3.LUT R12, R9, 0x7ff00000, RZ, 0xc0, !PT ;  /* 0x7ff00000090c7812 */ /* 0x000fe400078ec0ff */
[----:B------:R-:W-:-:S03]  /*0460*/  LOP3.LUT R15, R7, 0x7ff00000, RZ, 0xc0, !PT ;  /* 0x7ff00000070f7812 */ /* 0x000fc600078ec0ff */
[----:B------:R-:W-:Y:S01]  /*0470*/  @!P0 DMUL R2, R6, 8.98846567431157953865e+307 ;  /* 0x7fe0000006028828 */ /* 0x000fe20000000000 */
[----:B------:R-:W-:-:S03]  /*0480*/  ISETP.GE.U32.AND P1, PT, R12, R15, PT ;  /* 0x0000000f0c00720c */ /* 0x000fc60003f26070 */
[----:B------:R-:W-:Y:S01]  /*0490*/  @!P2 LOP3.LUT R13, R7, 0x7ff00000, RZ, 0xc0, !PT ;  /* 0x7ff00000070da812 */ /* 0x000fe200078ec0ff */
[----:B------:R-:W-:Y:S01]  /*04a0*/  @!P2 IMAD.MOV.U32 R18, RZ, RZ, RZ ;  /* 0x000000ffff12a224 */ /* 0x000fe200078e00ff */
[----:B------:R-:W0:Y:S02]  /*04b0*/  MUFU.RCP64H R17, R3 ;  /* 0x0000000300117308 */ /* 0x000e240000001800 */
[----:B------:R-:W-:Y:S01]  /*04c0*/  @!P2 ISETP.GE.U32.AND P3, PT, R12, R13, PT ;  /* 0x0000000d0c00a20c */ /* 0x000fe20003f66070 */
[----:B------:R-:W-:-:S05]  /*04d0*/  IMAD.MOV.U32 R13, RZ, RZ, 0x1ca00000 ;  /* 0x1ca00000ff0d7424 */ /* 0x000fca00078e00ff */
[----:B------:R-:W-:-:S04]  /*04e0*/  @!P2 SEL R19, R13, 0x63400000, !P3 ;  /* 0x634000000d13a807 */ /* 0x000fc80005800000 */
[----:B------:R-:W-:-:S04]  /*04f0*/  @!P2 LOP3.LUT R19, R19, 0x80000000, R9, 0xf8, !PT ;  /* 0x800000001313a812 */ /* 0x000fc800078ef809 */
[----:B------:R-:W-:Y:S01]  /*0500*/  @!P2 LOP3.LUT R19, R19, 0x100000, RZ, 0xfc, !PT ;  /* 0x001000001313a812 */ /* 0x000fe200078efcff */
[----:B0-----:R-:W-:-:S08]  /*0510*/  DFMA R10, R16, -R2, 1 ;  /* 0x3ff00000100a742b */ /* 0x001fd00000000802 */
[----:B------:R-:W-:-:S08]  /*0520*/  DFMA R10, R10, R10, R10 ;  /* 0x0000000a0a0a722b */ /* 0x000fd0000000000a */
[----:B------:R-:W-:Y:S01]  /*0530*/  DFMA R16, R16, R10, R16 ;  /* 0x0000000a1010722b */ /* 0x000fe20000000010 */
[----:B------:R-:W-:Y:S01]  /*0540*/  SEL R11, R13, 0x63400000, !P1 ;  /* 0x634000000d0b7807 */ /* 0x000fe20004800000 */
[----:B------:R-:W-:-:S03]  /*0550*/  IMAD.MOV.U32 R10, RZ, RZ, R8 ;  /* 0x000000ffff0a7224 */ /* 0x000fc600078e0008 */
[----:B------:R-:W-:-:S03]  /*0560*/  LOP3.LUT R11, R11, 0x800fffff, R9, 0xf8, !PT ;  /* 0x800fffff0b0b7812 */ /* 0x000fc600078ef809 */
[----:B------:R-:W-:-:S03]  /*0570*/  DFMA R20, R16, -R2, 1 ;  /* 0x3ff000001014742b */ /* 0x000fc60000000802 */
[----:B------:R-:W-:-:S05]  /*0580*/  @!P2 DFMA R10, R10, 2, -R18 ;  /* 0x400000000a0aa82b */ /* 0x000fca0000000812 */
[----:B------:R-:W-:Y:S01]  /*0590*/  DFMA R16, R16, R20, R16 ;  /* 0x000000141010722b */ /* 0x000fe20000000010 */
[----:B------:R-:W-:Y:S02]  /*05a0*/  IMAD.MOV.U32 R21, RZ, RZ, R12 ;  /* 0x000000ffff157224 */ /* 0x000fe400078e000c */
[----:B------:R-:W-:Y:S01]  /*05b0*/  IMAD.MOV.U32 R20, RZ, RZ, R15 ;  /* 0x000000ffff147224 */ /* 0x000fe200078e000f */
[----:B------:R-:W-:Y:S02]  /*05c0*/  @!P0 LOP3.LUT R20, R3, 0x7ff00000, RZ, 0xc0, !PT ;  /* 0x7ff0000003148812 */ /* 0x000fe400078ec0ff */
[----:B------:R-:W-:Y:S02]  /*05d0*/  @!P2 LOP3.LUT R21, R11, 0x7ff00000, RZ, 0xc0, !PT ;  /* 0x7ff000000b15a812 */ /* 0x000fe400078ec0ff */
[----:B------:R-:W-:Y:S01]  /*05e0*/  DMUL R18, R16, R10 ;  /* 0x0000000a10127228 */ /* 0x000fe20000000000 */
[----:B------:R-:W-:Y:S02]  /*05f0*/  VIADD R23, R20, 0xffffffff ;  /* 0xffffffff14177836 */ /* 0x000fe40000000000 */
[----:B------:R-:W-:-:S05]  /*0600*/  VIADD R22, R21, 0xffffffff ;  /* 0xffffffff15167836 */ /* 0x000fca0000000000 */
[----:B------:R-:W-:Y:S01]  /*0610*/  DFMA R14, R18, -R2, R10 ;  /* 0x80000002120e722b */ /* 0x000fe2000000000a */
[----:B------:R-:W-:-:S04]  /*0620*/  ISETP.GT.U32.AND P0, PT, R22, 0x7feffffe, PT ;  /* 0x7feffffe1600780c */ /* 0x000fc80003f04070 */
[----:B------:R-:W-:-:S03]  /*0630*/  ISETP.GT.U32.OR P0, PT, R23, 0x7feffffe, P0 ;  /* 0x7feffffe1700780c */ /* 0x000fc60000704470 */
[----:B------:R-:W-:-:S10]  /*0640*/  DFMA R14, R16, R14, R18 ;  /* 0x0000000e100e722b */ /* 0x000fd40000000012 */
[----:B------:R-:W-:Y:S05]  /*0650*/  @P0 BRA `(.L_x_3) ;  /* 0x00000000006c0947 */ /* 0x000fea0003800000 */
[----:B------:R-:W-:-:S04]  /*0660*/  LOP3.LUT R9, R7, 0x7ff00000, RZ, 0xc0, !PT ;  /* 0x7ff0000007097812 */ /* 0x000fc800078ec0ff */
[CC--:B------:R-:W-:Y:S02]  /*0670*/  VIADDMNMX R8, R12.reuse, -R9.reuse, 0xb9600000, !PT ;  /* 0xb96000000c087446 */ /* 0x0c0fe40007800909 */
[----:B------:R-:W-:Y:S02]  /*0680*/  ISETP.GE.U32.AND P0, PT, R12, R9, PT ;  /* 0x000000090c00720c */ /* 0x000fe40003f06070 */
[----:B------:R-:W-:Y:S02]  /*0690*/  VIMNMX R8, PT, PT, R8, 0x46a00000, PT ;  /* 0x46a0000008087848 */ /* 0x000fe40003fe0100 */
[----:B------:R-:W-:-:S05]  /*06a0*/  SEL R13, R13, 0x63400000, !P0 ;  /* 0x634000000d0d7807 */ /* 0x000fca0004000000 */
[----:B------:R-:W-:Y:S02]  /*06b0*/  IMAD.IADD R16, R8, 0x1, -R13 ;  /* 0x0000000108107824 */ /* 0x000fe400078e0a0d */
[----:B------:R-:W-:Y:S02]  /*06c0*/  IMAD.MOV.U32 R8, RZ, RZ, RZ ;  /* 0x000000ffff087224 */ /* 0x000fe400078e00ff */
[----:B------:R-:W-:-:S06]  /*06d0*/  VIADD R9, R16, 0x7fe00000 ;  /* 0x7fe0000010097836 */ /* 0x000fcc0000000000 */
[----:B------:R-:W-:-:S10]  /*06e0*/  DMUL R12, R14, R8 ;  /* 0x000000080e0c7228 */ /* 0x000fd40000000000 */
[----:B------:R-:W-:-:S13]  /*06f0*/  FSETP.GTU.AND P0, PT, |R13|, 1.469367938527859385e-39, PT ;  /* 0x001000000d00780b */ /* 0x000fda0003f0c200 */
[----:B------:R-:W-:Y:S05]  /*0700*/  @P0 BRA `(.L_x_4) ;  /* 0x0000000000940947 */ /* 0x000fea0003800000 */
[----:B------:R-:W-:Y:S01]  /*0710*/  DFMA R2, R14, -R2, R10 ;  /* 0x800000020e02722b */ /* 0x000fe2000000000a */
[----:B------:R-:W-:-:S09]  /*0720*/  IMAD.MOV.U32 R8, RZ, RZ, RZ ;  /* 0x000000ffff087224 */ /* 0x000fd200078e00ff */
[C---:B------:R-:W-:Y:S02]  /*0730*/  FSETP.NEU.AND P0, PT, R3.reuse, RZ, PT ;  /* 0x000000ff0300720b */ /* 0x040fe40003f0d000 */
[----:B------:R-:W-:-:S04]  /*0740*/  LOP3.LUT R7, R3, 0x80000000, R7, 0x48, !PT ;  /* 0x8000000003077812 */ /* 0x000fc800078e4807 */
[----:B------:R-:W-:-:S07]  /*0750*/  LOP3.LUT R9, R7, R9, RZ, 0xfc, !PT ;  /* 0x0000000907097212 */ /* 0x000fce00078efcff */
[----:B------:R-:W-:Y:S05]  /*0760*/  @!P0 BRA `(.L_x_4) ;  /* 0x00000000007c8947 */ /* 0x000fea0003800000 */
[----:B------:R-:W-:Y:S01]  /*0770*/  IMAD.MOV R3, RZ, RZ, -R16 ;  /* 0x000000ffff037224 */ /* 0x000fe200078e0a10 */
[----:B------:R-:W-:Y:S01]  /*0780*/  DMUL.RP R8, R14, R8 ;  /* 0x000000080e087228 */ /* 0x000fe20000008000 */
[----:B------:R-:W-:-:S06]  /*0790*/  IMAD.MOV.U32 R2, RZ, RZ, RZ ;  /* 0x000000ffff027224 */ /* 0x000fcc00078e00ff */
[----:B------:R-:W-:-:S03]  /*07a0*/  DFMA R2, R12, -R2, R14 ;  /* 0x800000020c02722b */ /* 0x000fc6000000000e */
[----:B------:R-:W-:-:S03]  /*07b0*/  LOP3.LUT R7, R9, R7, RZ, 0x3c, !PT ;  /* 0x0000000709077212 */ /* 0x000fc600078e3cff */
[----:B------:R-:W-:-:S04]  /*07c0*/  IADD3 R2, PT, PT, -R16, -0x43300000, RZ ;  /* 0xbcd0000010027810 */ /* 0x000fc80007ffe1ff */
[----:B------:R-:W-:-:S04]  /*07d0*/  FSETP.NEU.AND P0, PT, |R3|, R2, PT ;  /* 0x000000020300720b */ /* 0x000fc80003f0d200 */
[----:B------:R-:W-:Y:S02]  /*07e0*/  FSEL R12, R8, R12, !P0 ;  /* 0x0000000c080c7208 */ /* 0x000fe40004000000 */
[----:B------:R-:W-:Y:S01]  /*07f0*/  FSEL R13, R7, R13, !P0 ;  /* 0x0000000d070d7208 */ /* 0x000fe20004000000 */
[----:B------:R-:W-:Y:S06]  /*0800*/  BRA `(.L_x_4) ;  /* 0x0000000000547947 */ /* 0x000fec0003800000 */
.L_x_3:
[----:B------:R-:W-:-:S14]  /*0810*/  DSETP.NAN.AND P0, PT, R8, R8, PT ;  /* 0x000000080800722a */ /* 0x000fdc0003f08000 */
[----:B------:R-:W-:Y:S05]  /*0820*/  @P0 BRA `(.L_x_5) ;  /* 0x0000000000440947 */ /* 0x000fea0003800000 */
[----:B------:R-:W-:-:S14]  /*0830*/  DSETP.NAN.AND P0, PT, R6, R6, PT ;  /* 0x000000060600722a */ /* 0x000fdc0003f08000 */
[----:B------:R-:W-:Y:S05]  /*0840*/  @P0 BRA `(.L_x_6) ;  /* 0x0000000000300947 */ /* 0x000fea0003800000 */
[----:B------:R-:W-:Y:S01]  /*0850*/  ISETP.NE.AND P0, PT, R21, R20, PT ;  /* 0x000000141500720c */ /* 0x000fe20003f05270 */
[----:B------:R-:W-:Y:S02]  /*0860*/  IMAD.MOV.U32 R12, RZ, RZ, 0x0 ;  /* 0x00000000ff0c7424 */ /* 0x000fe400078e00ff */
[----:B------:R-:W-:-:S10]  /*0870*/  IMAD.MOV.U32 R13, RZ, RZ, -0x80000 ;  /* 0xfff80000ff0d7424 */ /* 0x000fd400078e00ff */
[----:B------:R-:W-:Y:S05]  /*0880*/  @!P0 BRA `(.L_x_4) ;  /* 0x0000000000348947 */ /* 0x000fea0003800000 */
[----:B------:R-:W-:Y:S02]  /*0890*/  ISETP.NE.AND P0, PT, R21, 0x7ff00000, PT ;  /* 0x7ff000001500780c */ /* 0x000fe40003f05270 */
[----:B------:R-:W-:Y:S02]  /*08a0*/  LOP3.LUT R13, R9, 0x80000000, R7, 0x48, !PT ;  /* 0x80000000090d7812 */ /* 0x000fe400078e4807 */
[----:B------:R-:W-:-:S13]  /*08b0*/  ISETP.EQ.OR P0, PT, R20, RZ, !P0 ;  /* 0x000000ff1400720c */ /* 0x000fda0004702670 */
[----:B------:R-:W-:Y:S01]  /*08c0*/  @P0 LOP3.LUT R2, R13, 0x7ff00000, RZ, 0xfc, !PT ;  /* 0x7ff000000d020812 */ /* 0x000fe200078efcff */
[----:B------:R-:W-:Y:S02]  /*08d0*/  @!P0 IMAD.MOV.U32 R12, RZ, RZ, RZ ;  /* 0x000000ffff0c8224 */ /* 0x000fe400078e00ff */
[----:B------:R-:W-:Y:S02]  /*08e0*/  @P0 IMAD.MOV.U32 R12, RZ, RZ, RZ ;  /* 0x000000ffff0c0224 */ /* 0x000fe400078e00ff */
[----:B------:R-:W-:Y:S01]  /*08f0*/  @P0 IMAD.MOV.U32 R13, RZ, RZ, R2 ;  /* 0x000000ffff0d0224 */ /* 0x000fe200078e0002 */
[----:B------:R-:W-:Y:S06]  /*0900*/  BRA `(.L_x_4) ;  /* 0x0000000000147947 */ /* 0x000fec0003800000 */
.L_x_6:
[----:B------:R-:W-:Y:S01]  /*0910*/  LOP3.LUT R13, R7, 0x80000, RZ, 0xfc, !PT ;  /* 0x00080000070d7812 */ /* 0x000fe200078efcff */
[----:B------:R-:W-:Y:S01]  /*0920*/  IMAD.MOV.U32 R12, RZ, RZ, R6 ;  /* 0x000000ffff0c7224 */ /* 0x000fe200078e0006 */
[----:B------:R-:W-:Y:S06]  /*0930*/  BRA `(.L_x_4) ;  /* 0x0000000000087947 */ /* 0x000fec0003800000 */
.L_x_5:
[----:B------:R-:W-:Y:S01]  /*0940*/  LOP3.LUT R13, R9, 0x80000, RZ, 0xfc, !PT ;  /* 0x00080000090d7812 */ /* 0x000fe200078efcff */
[----:B------:R-:W-:-:S07]  /*0950*/  IMAD.MOV.U32 R12, RZ, RZ, R8 ;  /* 0x000000ffff0c7224 */ /* 0x000fce00078e0008 */
.L_x_4:
[----:B------:R-:W-:Y:S05]  /*0960*/  BSYNC.RECONVERGENT B1 ;  /* 0x0000000000017941 */ /* 0x000fea0003800200 */
.L_x_2:
[----:B------:R-:W-:Y:S02]  /*0970*/  IMAD.MOV.U32 R2, RZ, RZ, R0 ;  /* 0x000000ffff027224 */ /* 0x000fe400078e0000 */
[----:B------:R-:W-:-:S04]  /*0980*/  IMAD.MOV.U32 R3, RZ, RZ, 0x0 ;  /* 0x00000000ff037424 */ /* 0x000fc800078e00ff */
[----:B------:R-:W-:Y:S05]  /*0990*/  RET.REL.NODEC R2 `(_Z25matPerRowDivInplaceKernelPdPKdii) ;  /* 0xfffffff402987950 */ /* 0x000fea0003c3ffff */
.L_x_7:
[----:B------:R-:W-:-:S00]  /*09a0*/  BRA `(.L_x_7) ;  /* 0xfffffffc00fc7947 */ /* 0x000fc0000383ffff */
[----:B------:R-:W-:-:S00]  /*09b0*/  NOP ;  /* 0x0000000000007918 */ /* 0x000fc00000000000 */
        /* <DEDUP_REMOVED lines=12> */
.L_x_8:


//--------------------- .nv.shared.reserved.0     --------------------------
	.section	.nv.shared.reserved.0,"aw",@nobits
	.weak		__nv_reservedSMEM_offset_0_alias
	.size		__nv_reservedSMEM_offset_0_alias, 0, 64
	.other		__nv_reservedSMEM_offset_0_alias,@"STO_CUDA_RESERVED_SHARED STV_DEFAULT"
__nv_reservedSMEM_offset_0_alias:
	.zero		0
	.zero		64


//--------------------- .nv.constant0._Z25matPerRowDivInplaceKernelPdPKdii --------------------------
	.section	.nv.constant0._Z25matPerRowDivInplaceKernelPdPKdii,"a",@progbits
	.sectionflags	@""
	.align	4
.nv.constant0._Z25matPerRowDivInplaceKernelPdPKdii:
	.zero		920


//--------------------- SYMBOLS --------------------------

	.type		.nv.reservedSmem.offset0,@object
	.size		.nv.reservedSmem.offset0,0x4
